//
// Generated by NVIDIA NVVM Compiler
//
// Compiler Build ID: CL-36424714
// Cuda compilation tools, release 13.0, V13.0.88
// Based on NVVM 20.0.0
//

.version 9.0
.target sm_100
.address_size 64

	// .globl	_Z10evolve_gpuPdS_S_S_iddd
// _ZZ10evolve_gpuPdS_S_S_idddE1j has been demoted
// _ZZ10evolve_gpuPdS_S_S_idddE3idx has been demoted

.visible .entry _Z10evolve_gpuPdS_S_S_iddd(
	.param .u64 .ptr .align 1 _Z10evolve_gpuPdS_S_S_iddd_param_0,
	.param .u64 .ptr .align 1 _Z10evolve_gpuPdS_S_S_iddd_param_1,
	.param .u64 .ptr .align 1 _Z10evolve_gpuPdS_S_S_iddd_param_2,
	.param .u64 .ptr .align 1 _Z10evolve_gpuPdS_S_S_iddd_param_3,
	.param .u32 _Z10evolve_gpuPdS_S_S_iddd_param_4,
	.param .f64 _Z10evolve_gpuPdS_S_S_iddd_param_5,
	.param .f64 _Z10evolve_gpuPdS_S_S_iddd_param_6,
	.param .f64 _Z10evolve_gpuPdS_S_S_iddd_param_7
)
{
	.reg .pred 	%p<8>;
	.reg .b32 	%r<19>;
	.reg .b32 	%f<14>;
	.reg .b64 	%rd<21>;
	.reg .b64 	%fd<37>;
	// demoted variable
	.shared .align 4 .u32 _ZZ10evolve_gpuPdS_S_S_idddE1j;
	// demoted variable
	.shared .align 4 .u32 _ZZ10evolve_gpuPdS_S_S_idddE3idx;
	ld.param.u64 	%rd2, [_Z10evolve_gpuPdS_S_S_iddd_param_1];
	ld.param.u64 	%rd4, [_Z10evolve_gpuPdS_S_S_iddd_param_3];
	ld.param.u32 	%r2, [_Z10evolve_gpuPdS_S_S_iddd_param_4];
	ld.param.f64 	%fd3, [_Z10evolve_gpuPdS_S_S_iddd_param_5];
	ld.param.f64 	%fd5, [_Z10evolve_gpuPdS_S_S_iddd_param_7];
	mov.u32 	%r3, %ctaid.y;
	mov.u32 	%r4, %nctaid.x;
	mov.u32 	%r5, %ctaid.x;
	mad.lo.s32 	%r6, %r3, %r4, %r5;
	mov.u32 	%r7, %ntid.x;
	mov.u32 	%r8, %ntid.y;
	mov.u32 	%r9, %tid.y;
	mov.u32 	%r10, %tid.x;
	mad.lo.s32 	%r11, %r6, %r8, %r9;
	mad.lo.s32 	%r1, %r11, %r7, %r10;
	st.shared.u32 	[_ZZ10evolve_gpuPdS_S_S_idddE3idx], %r1;
	div.s32 	%r12, %r1, %r2;
	mul.lo.s32 	%r13, %r12, %r2;
	sub.s32 	%r14, %r1, %r13;
	st.shared.u32 	[_ZZ10evolve_gpuPdS_S_S_idddE1j], %r14;
	setp.eq.s32 	%p1, %r12, 0;
	add.s32 	%r15, %r2, -1;
	setp.eq.s32 	%p2, %r12, %r15;
	or.pred  	%p3, %p1, %p2;
	setp.eq.s32 	%p4, %r14, 0;
	or.pred  	%p5, %p3, %p4;
	setp.eq.s32 	%p6, %r14, %r15;
	or.pred  	%p7, %p5, %p6;
	mov.f64 	%fd36, 0d0000000000000000;
	@%p7 bra 	$L__BB0_2;
	ld.param.f64 	%fd35, [_Z10evolve_gpuPdS_S_S_iddd_param_6];
	ld.param.u64 	%rd20, [_Z10evolve_gpuPdS_S_S_iddd_param_2];
	cvta.to.global.u64 	%rd5, %rd2;
	cvta.to.global.u64 	%rd6, %rd20;
	cvta.to.global.u64 	%rd7, %rd4;
	mul.wide.s32 	%rd8, %r1, 8;
	add.s64 	%rd9, %rd5, %rd8;
	ld.global.f64 	%fd7, [%rd9];
	add.f64 	%fd8, %fd7, %fd7;
	add.s64 	%rd10, %rd6, %rd8;
	ld.global.f64 	%fd9, [%rd10];
	sub.f64 	%fd10, %fd8, %fd9;
	mul.f64 	%fd11, %fd35, %fd35;
	mul.f64 	%fd12, %fd11, 0d3FB999999999999A;
	ld.global.f64 	%fd13, [%rd9+-8];
	ld.global.f64 	%fd14, [%rd9+8];
	add.f64 	%fd15, %fd13, %fd14;
	mul.wide.s32 	%rd11, %r2, 8;
	add.s64 	%rd12, %rd9, %rd11;
	ld.global.f64 	%fd16, [%rd12];
	add.f64 	%fd17, %fd15, %fd16;
	sub.s32 	%r16, %r1, %r2;
	mul.wide.s32 	%rd13, %r16, 8;
	add.s64 	%rd14, %rd5, %rd13;
	ld.global.f64 	%fd18, [%rd14];
	add.f64 	%fd19, %fd17, %fd18;
	ld.global.f64 	%fd20, [%rd14+-8];
	ld.global.f64 	%fd21, [%rd12+-8];
	add.f64 	%fd22, %fd20, %fd21;
	ld.global.f64 	%fd23, [%rd14+8];
	add.f64 	%fd24, %fd22, %fd23;
	ld.global.f64 	%fd25, [%rd12+8];
	add.f64 	%fd26, %fd24, %fd25;
	fma.rn.f64 	%fd27, %fd26, 0d3FD0000000000000, %fd19;
	fma.rn.f64 	%fd28, %fd7, 0dC014000000000000, %fd27;
	mul.f64 	%fd29, %fd3, %fd3;
	div.rn.f64 	%fd30, %fd28, %fd29;
	add.s64 	%rd15, %rd7, %rd8;
	ld.global.f64 	%fd31, [%rd15];
	cvt.rn.f32.f64 	%f1, %fd5;
	fma.rn.f32 	%f2, %f1, 0fBBBB989D, 0f3F000000;
	cvt.sat.f32.f32 	%f3, %f2;
	mov.f32 	%f4, 0f4B400001;
	mov.f32 	%f5, 0f437C0000;
	fma.rm.f32 	%f6, %f3, %f5, %f4;
	add.f32 	%f7, %f6, 0fCB40007F;
	neg.f32 	%f8, %f7;
	fma.rn.f32 	%f9, %f1, 0fBFB8AA3B, %f8;
	fma.rn.f32 	%f10, %f1, 0fB2A57060, %f9;
	mov.b32 	%r17, %f6;
	shl.b32 	%r18, %r17, 23;
	mov.b32 	%f11, %r18;
	ex2.approx.ftz.f32 	%f12, %f10;
	mul.f32 	%f13, %f12, %f11;
	cvt.f64.f32 	%fd32, %f13;
	mul.f64 	%fd33, %fd31, %fd32;
	sub.f64 	%fd34, %fd30, %fd33;
	fma.rn.f64 	%fd36, %fd12, %fd34, %fd10;
$L__BB0_2:
	ld.param.u64 	%rd19, [_Z10evolve_gpuPdS_S_S_iddd_param_0];
	cvta.to.global.u64 	%rd16, %rd19;
	mul.wide.s32 	%rd17, %r1, 8;
	add.s64 	%rd18, %rd16, %rd17;
	st.global.f64 	[%rd18], %fd36;
	ret;

}


// ===== COMPILED SASS (sm_100) =====

	.target	sm_100

	.elftype	@"ET_EXEC"


//--------------------- .note.nv.tkinfo           --------------------------
	.section	.note.nv.tkinfo,"",@"SHT_NOTE"
	.sectionflags	@"SHF_NOTE_NV_TKINFO"
	.tkinfo
        /*0018*/ 	.word	0x00000002
        /*0030*/ 	.string	""
        /*0030*/ 	.string	"ptxas"
        /*0030*/ 	.string	"Cuda compilation tools, release 13.0, V13.0.88"
        /*0030*/ 	.string	"Build cuda_13.0.r13.0/compiler.36424714_0"
        /*0030*/ 	.string	"-arch sm_100 -m 64 "



//--------------------- .note.nv.cuinfo           --------------------------
	.section	.note.nv.cuinfo,"",@"SHT_NOTE"
	.sectionflags	@"SHF_NOTE_NV_CUINFO"
        /*0018*/ 	.short	0x0002
        /*001a*/ 	.short	0x0064
        /*001c*/ 	.short	0x0082
	.zero		2


//--------------------- .nv.info                  --------------------------
	.section	.nv.info,"",@"SHT_CUDA_INFO"
	.align	4


	//----- nvinfo : EIATTR_REGCOUNT
	.align		4
        /*0000*/ 	.byte	0x04, 0x2f
        /*0002*/ 	.short	(.L_1 - .L_0)
	.align		4
.L_0:
        /*0004*/ 	.word	index@(_Z10evolve_gpuPdS_S_S_iddd)
        /*0008*/ 	.word	0x00000020


	//----- nvinfo : EIATTR_FRAME_SIZE
	.align		4
.L_1:
        /*000c*/ 	.byte	0x04, 0x11
        /*000e*/ 	.short	(.L_3 - .L_2)
	.align		4
.L_2:
        /*0010*/ 	.word	index@($__internal_0_$__cuda_sm20_div_rn_f64_full)
        /*0014*/ 	.word	0x00000000


	//----- nvinfo : EIATTR_FRAME_SIZE
	.align		4
.L_3:
        /*0018*/ 	.byte	0x04, 0x11
        /*001a*/ 	.short	(.L_5 - .L_4)
	.align		4
.L_4:
        /*001c*/ 	.word	index@(_Z10evolve_gpuPdS_S_S_iddd)
        /*0020*/ 	.word	0x00000000


	//----- nvinfo : EIATTR_MIN_STACK_SIZE
	.align		4
.L_5:
        /*0024*/ 	.byte	0x04, 0x12
        /*0026*/ 	.short	(.L_7 - .L_6)
	.align		4
.L_6:
        /*0028*/ 	.word	index@(_Z10evolve_gpuPdS_S_S_iddd)
        /*002c*/ 	.word	0x00000000
.L_7:


//--------------------- .nv.compat                --------------------------
	.section	.nv.compat,"",@"SHT_CUDA_COMPAT_INFO"
	.align	4
        /*0000*/ 	.byte	0x02, 0x09, 0x00, 0x00, 0x02, 0x02, 0x01, 0x00, 0x02, 0x05, 0x05, 0x00, 0x03, 0x07, 0x01, 0x01
        /*0010*/ 	.byte	0x02, 0x03, 0x00, 0x00, 0x02, 0x06, 0x01, 0x00, 0x04, 0x0b, 0x08, 0x00, 0x01, 0x00, 0x00, 0x00
        /*0020*/ 	.byte	0x00, 0x00, 0x00, 0x00


//--------------------- .nv.info._Z10evolve_gpuPdS_S_S_iddd --------------------------
	.section	.nv.info._Z10evolve_gpuPdS_S_S_iddd,"",@"SHT_CUDA_INFO"
	.sectionflags	@""
	.align	4


	//----- nvinfo : EIATTR_CUDA_API_VERSION
	.align		4
        /*0000*/ 	.byte	0x04, 0x37
        /*0002*/ 	.short	(.L_9 - .L_8)
.L_8:
        /*0004*/ 	.word	0x00000082


	//----- nvinfo : EIATTR_KPARAM_INFO
	.align		4
.L_9:
        /*0008*/ 	.byte	0x04, 0x17
        /*000a*/ 	.short	(.L_11 - .L_10)
.L_10:
        /*000c*/ 	.word	0x00000000
        /*0010*/ 	.short	0x0007
        /*0012*/ 	.short	0x0038
        /*0014*/ 	.byte	0x00, 0xf0, 0x21, 0x00


	//----- nvinfo : EIATTR_KPARAM_INFO
	.align		4
.L_11:
        /*0018*/ 	.byte	0x04, 0x17
        /*001a*/ 	.short	(.L_13 - .L_12)
.L_12:
        /*001c*/ 	.word	0x00000000
        /*0020*/ 	.short	0x0006
        /*0022*/ 	.short	0x0030
        /*0024*/ 	.byte	0x00, 0xf0, 0x21, 0x00


	//----- nvinfo : EIATTR_KPARAM_INFO
	.align		4
.L_13:
        /*0028*/ 	.byte	0x04, 0x17
        /*002a*/ 	.short	(.L_15 - .L_14)
.L_14:
        /*002c*/ 	.word	0x00000000
        /*0030*/ 	.short	0x0005
        /*0032*/ 	.short	0x0028
        /*0034*/ 	.byte	0x00, 0xf0, 0x21, 0x00


	//----- nvinfo : EIATTR_KPARAM_INFO
	.align		4
.L_15:
        /*0038*/ 	.byte	0x04, 0x17
        /*003a*/ 	.short	(.L_17 - .L_16)
.L_16:
        /*003c*/ 	.word	0x00000000
        /*0040*/ 	.short	0x0004
        /*0042*/ 	.short	0x0020
        /*0044*/ 	.byte	0x00, 0xf0, 0x11, 0x00


	//----- nvinfo : EIATTR_KPARAM_INFO
	.align		4
.L_17:
        /*0048*/ 	.byte	0x04, 0x17
        /*004a*/ 	.short	(.L_19 - .L_18)
.L_18:
        /*004c*/ 	.word	0x00000000
        /*0050*/ 	.short	0x0003
        /*0052*/ 	.short	0x0018
        /*0054*/ 	.byte	0x00, 0xf5, 0x21, 0x00


	//----- nvinfo : EIATTR_KPARAM_INFO
	.align		4
.L_19:
        /*0058*/ 	.byte	0x04, 0x17
        /*005a*/ 	.short	(.L_21 - .L_20)
.L_20:
        /*005c*/ 	.word	0x00000000
        /*0060*/ 	.short	0x0002
        /*0062*/ 	.short	0x0010
        /*0064*/ 	.byte	0x00, 0xf5, 0x21, 0x00


	//----- nvinfo : EIATTR_KPARAM_INFO
	.align		4
.L_21:
        /*0068*/ 	.byte	0x04, 0x17
        /*006a*/ 	.short	(.L_23 - .L_22)
.L_22:
        /*006c*/ 	.word	0x00000000
        /*0070*/ 	.short	0x0001
        /*0072*/ 	.short	0x0008
        /*0074*/ 	.byte	0x00, 0xf5, 0x21, 0x00


	//----- nvinfo : EIATTR_KPARAM_INFO
	.align		4
.L_23:
        /*0078*/ 	.byte	0x04, 0x17
        /*007a*/ 	.short	(.L_25 - .L_24)
.L_24:
        /*007c*/ 	.word	0x00000000
        /*0080*/ 	.short	0x0000
        /*0082*/ 	.short	0x0000
        /*0084*/ 	.byte	0x00, 0xf5, 0x21, 0x00


	//----- nvinfo : EIATTR_SPARSE_MMA_MASK
	.align		4
.L_25:
        /*0088*/ 	.byte	0x03, 0x50
        /*008a*/ 	.short	0x0000


	//----- nvinfo : EIATTR_MAXREG_COUNT
	.align		4
        /*008c*/ 	.byte	0x03, 0x1b
        /*008e*/ 	.short	0x00ff


	//----- nvinfo : EIATTR_MERCURY_ISA_VERSION
	.align		4
        /*0090*/ 	.byte	0x03, 0x5f
        /*0092*/ 	.short	0x0101


	//----- nvinfo : EIATTR_VRC_CTA_INIT_COUNT
	.align		4
        /*0094*/ 	.byte	0x02, 0x4a
	.zero		1
	.zero		1


	//----- nvinfo : EIATTR_EXIT_INSTR_OFFSETS
	.align		4
        /*0098*/ 	.byte	0x04, 0x1c
        /*009a*/ 	.short	(.L_27 - .L_26)


	//   ....[0]....
.L_26:
        /*009c*/ 	.word	0x000007e0


	//----- nvinfo : EIATTR_CRS_STACK_SIZE
	.align		4
.L_27:
        /*00a0*/ 	.byte	0x04, 0x1e
        /*00a2*/ 	.short	(.L_29 - .L_28)
.L_28:
        /*00a4*/ 	.word	0x00000000


	//----- nvinfo : EIATTR_CBANK_PARAM_SIZE
	.align		4
.L_29:
        /*00a8*/ 	.byte	0x03, 0x19
        /*00aa*/ 	.short	0x0040


	//----- nvinfo : EIATTR_PARAM_CBANK
	.align		4
        /*00ac*/ 	.byte	0x04, 0x0a
        /*00ae*/ 	.short	(.L_31 - .L_30)
	.align		4
.L_30:
        /*00b0*/ 	.word	index@(.nv.constant0._Z10evolve_gpuPdS_S_S_iddd)
        /*00b4*/ 	.short	0x0380
        /*00b6*/ 	.short	0x0040


	//----- nvinfo : EIATTR_SW_WAR
	.align		4
.L_31:
        /*00b8*/ 	.byte	0x04, 0x36
        /*00ba*/ 	.short	(.L_33 - .L_32)
.L_32:
        /*00bc*/ 	.word	0x00000008
.L_33:


//--------------------- .nv.callgraph             --------------------------
	.section	.nv.callgraph,"",@"SHT_CUDA_CALLGRAPH"
	.align	4
	.sectionentsize	8
	.align		4
        /*0000*/ 	.word	0x00000000
	.align		4
        /*0004*/ 	.word	0xffffffff
	.align		4
        /*0008*/ 	.word	0x00000000
	.align		4
        /*000c*/ 	.word	0xfffffffe
	.align		4
        /*0010*/ 	.word	0x00000000
	.align		4
        /*0014*/ 	.word	0xfffffffd
	.align		4
        /*0018*/ 	.word	0x00000000
	.align		4
        /*001c*/ 	.word	0xfffffffc


//--------------------- .text._Z10evolve_gpuPdS_S_S_iddd --------------------------
	.section	.text._Z10evolve_gpuPdS_S_S_iddd,"ax",@progbits
	.align	128
        .global         _Z10evolve_gpuPdS_S_S_iddd
        .type           _Z10evolve_gpuPdS_S_S_iddd,@function
        .size           _Z10evolve_gpuPdS_S_S_iddd,(.L_x_10 - _Z10evolve_gpuPdS_S_S_iddd)
        .other          _Z10evolve_gpuPdS_S_S_iddd,@"STO_CUDA_ENTRY STV_DEFAULT"
_Z10evolve_gpuPdS_S_S_iddd:
.text._Z10evolve_gpuPdS_S_S_iddd:
[----:B------:R-:W-:Y:S08]  /*0000*/  LDC R1, c[0x0][0x37c] ;  /* 0x0000df00ff017b82 */ /* 0x000ff00000000800 */
[----:B------:R-:W0:Y:S01]  /*0010*/  LDC R3, c[0x0][0x3a0] ;  /* 0x0000e800ff037b82 */ /* 0x000e220000000800 */
[----:B------:R-:W1:Y:S01]  /*0020*/  S2R R7, SR_TID.Y ;  /* 0x0000000000077919 */ /* 0x000e620000002200 */
[----:B------:R-:W2:Y:S01]  /*0030*/  LDCU UR5, c[0x0][0x370] ;  /* 0x00006e00ff0577ac */ /* 0x000ea20008000800 */
[----:B------:R-:W-:Y:S01]  /*0040*/  BSSY.RECONVERGENT B0, `(.L_x_0) ;  /* 0x0000076000007945 */ /* 0x000fe20003800200 */
[----:B------:R-:W3:Y:S01]  /*0050*/  S2R R9, SR_TID.X ;  /* 0x0000000000097919 */ /* 0x000ee20000002100 */
[----:B------:R-:W3:Y:S03]  /*0060*/  LDCU UR7, c[0x0][0x360] ;  /* 0x00006c00ff0777ac */ /* 0x000ee60008000800 */
[----:B------:R-:W-:Y:S08]  /*0070*/  S2UR UR4, SR_CTAID.Y ;  /* 0x00000000000479c3 */ /* 0x000ff00000002600 */
[----:B------:R-:W2:Y:S01]  /*0080*/  S2UR UR6, SR_CTAID.X ;  /* 0x00000000000679c3 */ /* 0x000ea20000002500 */
[----:B0-----:R-:W-:-:S07]  /*0090*/  IABS R11, R3 ;  /* 0x00000003000b7213 */ /* 0x001fce0000000000 */
[----:B------:R-:W1:Y:S01]  /*00a0*/  LDC R2, c[0x0][0x364] ;  /* 0x0000d900ff027b82 */ /* 0x000e620000000800 */
[----:B------:R-:W0:Y:S01]  /*00b0*/  I2F.RP R0, R11 ;  /* 0x0000000b00007306 */ /* 0x000e220000209400 */
[----:B--2---:R-:W-:-:S06]  /*00c0*/  UIMAD UR4, UR4, UR5, UR6 ;  /* 0x00000005040472a4 */ /* 0x004fcc000f8e0206 */
[----:B------:R-:W2:Y:S01]  /*00d0*/  S2UR UR5, SR_CgaCtaId ;  /* 0x00000000000579c3 */ /* 0x000ea20000008800 */
[----:B0-----:R-:W0:Y:S02]  /*00e0*/  MUFU.RCP R0, R0 ;  /* 0x0000000000007308 */ /* 0x001e240000001000 */
[----:B0-----:R-:W-:Y:S02]  /*00f0*/  VIADD R4, R0, 0xffffffe ;  /* 0x0ffffffe00047836 */ /* 0x001fe40000000000 */
[----:B-1----:R-:W-:Y:S01]  /*0100*/  IMAD R0, R2, UR4, R7 ;  /* 0x0000000402007c24 */ /* 0x002fe2000f8e0207 */
[----:B------:R-:W-:-:S03]  /*0110*/  UMOV UR4, 0x400 ;  /* 0x0000040000047882 */ /* 0x000fc60000000000 */
[----:B------:R0:W1:Y:S01]  /*0120*/  F2I.FTZ.U32.TRUNC.NTZ R5, R4 ;  /* 0x0000000400057305 */ /* 0x000062000021f000 */
[----:B--2---:R-:W-:Y:S01]  /*0130*/  ULEA UR4, UR5, UR4, 0x18 ;  /* 0x0000000405047291 */ /* 0x004fe2000f8ec0ff */
[----:B---3--:R-:W-:Y:S02]  /*0140*/  IMAD R0, R0, UR7, R9 ;  /* 0x0000000700007c24 */ /* 0x008fe4000f8e0209 */
[----:B0-----:R-:W-:-:S06]  /*0150*/  IMAD.MOV.U32 R4, RZ, RZ, RZ ;  /* 0x000000ffff047224 */ /* 0x001fcc00078e00ff */
[----:B------:R0:W-:Y:S01]  /*0160*/  STS [UR4+0x4], R0 ;  /* 0x00000400ff007988 */ /* 0x0001e20008000804 */
[----:B-1----:R-:W-:-:S04]  /*0170*/  IMAD.MOV R6, RZ, RZ, -R5 ;  /* 0x000000ffff067224 */ /* 0x002fc800078e0a05 */
[----:B------:R-:W-:-:S04]  /*0180*/  IMAD.MOV.U32 R2, RZ, RZ, R6 ;  /* 0x000000ffff027224 */ /* 0x000fc800078e0006 */
[----:B------:R-:W-:Y:S01]  /*0190*/  IMAD R7, R2, R11, RZ ;  /* 0x0000000b02077224 */ /* 0x000fe200078e02ff */
[----:B------:R-:W-:-:S03]  /*01a0*/  IABS R2, R0 ;  /* 0x0000000000027213 */ /* 0x000fc60000000000 */
[----:B------:R-:W-:-:S06]  /*01b0*/  IMAD.HI.U32 R5, R5, R7, R4 ;  /* 0x0000000705057227 */ /* 0x000fcc00078e0004 */
[----:B------:R-:W-:-:S04]  /*01c0*/  IMAD.HI.U32 R5, R5, R2, RZ ;  /* 0x0000000205057227 */ /* 0x000fc800078e00ff */
[----:B------:R-:W-:-:S04]  /*01d0*/  IMAD.MOV R4, RZ, RZ, -R5 ;  /* 0x000000ffff047224 */ /* 0x000fc800078e0a05 */
[----:B------:R-:W-:Y:S01]  /*01e0*/  IMAD R2, R11, R4, R2 ;  /* 0x000000040b027224 */ /* 0x000fe200078e0202 */
[----:B------:R-:W-:-:S04]  /*01f0*/  IADD3 R4, PT, PT, R3, -0x1, RZ ;  /* 0xffffffff03047810 */ /* 0x000fc80007ffe0ff */
[----:B------:R-:W-:-:S13]  /*0200*/  ISETP.GT.U32.AND P1, PT, R11, R2, PT ;  /* 0x000000020b00720c */ /* 0x000fda0003f24070 */
[----:B------:R-:W-:Y:S02]  /*0210*/  @!P1 IMAD.IADD R2, R2, 0x1, -R11 ;  /* 0x0000000102029824 */ /* 0x000fe400078e0a0b */
[----:B------:R-:W-:Y:S01]  /*0220*/  @!P1 VIADD R5, R5, 0x1 ;  /* 0x0000000105059836 */ /* 0x000fe20000000000 */
[----:B------:R-:W-:Y:S02]  /*0230*/  ISETP.NE.AND P1, PT, R3, RZ, PT ;  /* 0x000000ff0300720c */ /* 0x000fe40003f25270 */
[----:B------:R-:W-:Y:S02]  /*0240*/  ISETP.GE.U32.AND P0, PT, R2, R11, PT ;  /* 0x0000000b0200720c */ /* 0x000fe40003f06070 */
[----:B------:R-:W-:-:S04]  /*0250*/  LOP3.LUT R2, R0, R3, RZ, 0x3c, !PT ;  /* 0x0000000300027212 */ /* 0x000fc800078e3cff */
[----:B------:R-:W-:-:S07]  /*0260*/  ISETP.GE.AND P2, PT, R2, RZ, PT ;  /* 0x000000ff0200720c */ /* 0x000fce0003f46270 */
[----:B------:R-:W-:-:S06]  /*0270*/  @P0 VIADD R5, R5, 0x1 ;  /* 0x0000000105050836 */ /* 0x000fcc0000000000 */
[----:B------:R-:W-:Y:S01]  /*0280*/  @!P2 IMAD.MOV R5, RZ, RZ, -R5 ;  /* 0x000000ffff05a224 */ /* 0x000fe200078e0a05 */
[----:B------:R-:W-:-:S04]  /*0290*/  @!P1 LOP3.LUT R5, RZ, R3, RZ, 0x33, !PT ;  /* 0x00000003ff059212 */ /* 0x000fc800078e33ff */
[----:B------:R-:W-:Y:S01]  /*02a0*/  ISETP.NE.AND P0, PT, R5, R4, PT ;  /* 0x000000040500720c */ /* 0x000fe20003f05270 */
[----:B------:R-:W-:-:S03]  /*02b0*/  IMAD.MOV R2, RZ, RZ, -R5 ;  /* 0x000000ffff027224 */ /* 0x000fc600078e0a05 */
[----:B------:R-:W-:Y:S01]  /*02c0*/  ISETP.EQ.OR P0, PT, R5, RZ, !P0 ;  /* 0x000000ff0500720c */ /* 0x000fe20004702670 */
[----:B------:R-:W-:-:S05]  /*02d0*/  IMAD R2, R3, R2, R0 ;  /* 0x0000000203027224 */ /* 0x000fca00078e0200 */
[C---:B------:R-:W-:Y:S01]  /*02e0*/  ISETP.EQ.OR P0, PT, R2.reuse, RZ, P0 ;  /* 0x000000ff0200720c */ /* 0x040fe20000702670 */
[----:B------:R0:W-:Y:S01]  /*02f0*/  STS [UR4], R2 ;  /* 0x00000002ff007988 */ /* 0x0001e20008000804 */
[----:B------:R-:W1:Y:S02]  /*0300*/  LDCU.64 UR4, c[0x0][0x358] ;  /* 0x00006b00ff0477ac */ /* 0x000e640008000a00 */
[----:B------:R-:W-:Y:S02]  /*0310*/  ISETP.EQ.OR P0, PT, R2, R4, P0 ;  /* 0x000000040200720c */ /* 0x000fe40000702670 */
[----:B------:R-:W-:-:S11]  /*0320*/  CS2R R4, SRZ ;  /* 0x0000000000047805 */ /* 0x000fd6000001ff00 */
[----:B0-----:R-:W-:Y:S05]  /*0330*/  @P0 BRA `(.L_x_1) ;  /* 0x0000000400180947 */ /* 0x001fea0003800000 */
[----:B------:R-:W0:Y:S01]  /*0340*/  LDC.64 R16, c[0x0][0x388] ;  /* 0x0000e200ff107b82 */ /* 0x000e220000000a00 */
[----:B------:R-:W-:-:S07]  /*0350*/  IMAD.IADD R5, R0, 0x1, -R3 ;  /* 0x0000000100057824 */ /* 0x000fce00078e0a03 */
[----:B------:R-:W2:Y:S08]  /*0360*/  LDC.64 R6, c[0x0][0x390] ;  /* 0x0000e400ff067b82 */ /* 0x000eb00000000a00 */
[----:B------:R-:W3:Y:S01]  /*0370*/  LDC.64 R10, c[0x0][0x3a8] ;  /* 0x0000ea00ff0a7b82 */ /* 0x000ee20000000a00 */
[----:B0-----:R-:W-:-:S04]  /*0380*/  IMAD.WIDE R26, R0, 0x8, R16 ;  /* 0x00000008001a7825 */ /* 0x001fc800078e0210 */
[----:B------:R-:W-:Y:S01]  /*0390*/  IMAD.WIDE R16, R5, 0x8, R16 ;  /* 0x0000000805107825 */ /* 0x000fe200078e0210 */
[----:B-1----:R-:W4:Y:S03]  /*03a0*/  LDG.E.64 R22, desc[UR4][R26.64+0x8] ;  /* 0x000008041a167981 */ /* 0x002f26000c1e1b00 */
[----:B------:R-:W-:Y:S01]  /*03b0*/  IMAD.WIDE R28, R3, 0x8, R26 ;  /* 0x00000008031c7825 */ /* 0x000fe200078e021a */
[----:B------:R-:W5:Y:S04]  /*03c0*/  LDG.E.64 R8, desc[UR4][R16.64+-0x8] ;  /* 0xfffff80410087981 */ /* 0x000f68000c1e1b00 */
[----:B------:R-:W5:Y:S04]  /*03d0*/  LDG.E.64 R18, desc[UR4][R28.64+-0x8] ;  /* 0xfffff8041c127981 */ /* 0x000f68000c1e1b00 */
[----:B------:R-:W4:Y:S04]  /*03e0*/  LDG.E.64 R2, desc[UR4][R26.64+-0x8] ;  /* 0xfffff8041a027981 */ /* 0x000f28000c1e1b00 */
[----:B------:R-:W4:Y:S04]  /*03f0*/  LDG.E.64 R20, desc[UR4][R28.64] ;  /* 0x000000041c147981 */ /* 0x000f28000c1e1b00 */
[----:B------:R-:W4:Y:S04]  /*0400*/  LDG.E.64 R12, desc[UR4][R16.64+0x8] ;  /* 0x00000804100c7981 */ /* 0x000f28000c1e1b00 */
[----:B------:R-:W4:Y:S04]  /*0410*/  LDG.E.64 R14, desc[UR4][R28.64+0x8] ;  /* 0x000008041c0e7981 */ /* 0x000f28000c1e1b00 */
[----:B------:R-:W4:Y:S04]  /*0420*/  LDG.E.64 R4, desc[UR4][R26.64] ;  /* 0x000000041a047981 */ /* 0x000f28000c1e1b00 */
[----:B------:R-:W4:Y:S01]  /*0430*/  LDG.E.64 R16, desc[UR4][R16.64] ;  /* 0x0000000410107981 */ /* 0x000f22000c1e1b00 */
[----:B--2---:R-:W-:-:S06]  /*0440*/  IMAD.WIDE R6, R0, 0x8, R6 ;  /* 0x0000000800067825 */ /* 0x004fcc00078e0206 */
[----:B------:R-:W2:Y:S01]  /*0450*/  LDG.E.64 R6, desc[UR4][R6.64] ;  /* 0x0000000406067981 */ /* 0x000ea2000c1e1b00 */
[----:B---3--:R-:W-:-:S06]  /*0460*/  DMUL R10, R10, R10 ;  /* 0x0000000a0a0a7228 */ /* 0x008fcc0000000000 */
[----:B------:R-:W0:Y:S01]  /*0470*/  MUFU.RCP64H R25, R11 ;  /* 0x0000000b00197308 */ /* 0x000e220000001800 */
[----:B------:R-:W-:Y:S01]  /*0480*/  IMAD.MOV.U32 R24, RZ, RZ, 0x1 ;  /* 0x00000001ff187424 */ /* 0x000fe200078e00ff */
[----:B------:R-:W-:Y:S01]  /*0490*/  UMOV UR6, 0x9999999a ;  /* 0x9999999a00067882 */ /* 0x000fe20000000000 */
[----:B------:R-:W-:Y:S01]  /*04a0*/  UMOV UR7, 0x3fb99999 ;  /* 0x3fb9999900077882 */ /* 0x000fe20000000000 */
[----:B------:R-:W-:Y:S01]  /*04b0*/  BSSY.RECONVERGENT B1, `(.L_x_2) ;  /* 0x000001c000017945 */ /* 0x000fe20003800200 */
[----:B-----5:R-:W-:Y:S02]  /*04c0*/  DADD R8, R8, R18 ;  /* 0x0000000008087229 */ /* 0x020fe40000000012 */
[----:B0-----:R-:W-:Y:S02]  /*04d0*/  DFMA R18, -R10, R24, 1 ;  /* 0x3ff000000a12742b */ /* 0x001fe40000000118 */
[----:B----4-:R-:W-:-:S06]  /*04e0*/  DADD R2, R2, R22 ;  /* 0x0000000002027229 */ /* 0x010fcc0000000016 */
[----:B------:R-:W-:Y:S02]  /*04f0*/  DFMA R18, R18, R18, R18 ;  /* 0x000000121212722b */ /* 0x000fe40000000012 */
[----:B------:R-:W-:Y:S02]  /*0500*/  DADD R2, R2, R20 ;  /* 0x0000000002027229 */ /* 0x000fe40000000014 */
[----:B------:R-:W-:-:S04]  /*0510*/  DADD R8, R8, R12 ;  /* 0x0000000008087229 */ /* 0x000fc8000000000c */
[----:B------:R-:W-:-:S04]  /*0520*/  DFMA R18, R24, R18, R24 ;  /* 0x000000121812722b */ /* 0x000fc80000000018 */
[----:B------:R-:W-:Y:S02]  /*0530*/  DADD R8, R8, R14 ;  /* 0x0000000008087229 */ /* 0x000fe4000000000e */
[----:B------:R-:W-:Y:S02]  /*0540*/  DADD R2, R2, R16 ;  /* 0x0000000002027229 */ /* 0x000fe40000000010 */
[----:B------:R-:W-:Y:S01]  /*0550*/  DFMA R12, -R10, R18, 1 ;  /* 0x3ff000000a0c742b */ /* 0x000fe20000000112 */
[----:B------:R-:W0:Y:S05]  /*0560*/  LDC.64 R16, c[0x0][0x3b0] ;  /* 0x0000ec00ff107b82 */ /* 0x000e2a0000000a00 */
[----:B------:R-:W-:-:S02]  /*0570*/  DFMA R8, R8, 0.25, R2 ;  /* 0x3fd000000808782b */ /* 0x000fc40000000002 */
[----:B------:R-:W-:-:S06]  /*0580*/  DFMA R12, R18, R12, R18 ;  /* 0x0000000c120c722b */ /* 0x000fcc0000000012 */
[----:B------:R-:W-:-:S08]  /*0590*/  DFMA R8, R4, -5, R8 ;  /* 0xc01400000408782b */ /* 0x000fd00000000008 */
[----:B------:R-:W-:-:S08]  /*05a0*/  DMUL R2, R8, R12 ;  /* 0x0000000c08027228 */ /* 0x000fd00000000000 */
[----:B------:R-:W-:-:S08]  /*05b0*/  DFMA R14, -R10, R2, R8 ;  /* 0x000000020a0e722b */ /* 0x000fd00000000108 */
[----:B------:R-:W-:Y:S01]  /*05c0*/  DFMA R2, R12, R14, R2 ;  /* 0x0000000e0c02722b */ /* 0x000fe20000000002 */
[----:B------:R-:W-:Y:S01]  /*05d0*/  FSETP.GEU.AND P1, PT, |R9|, 6.5827683646048100446e-37, PT ;  /* 0x036000000900780b */ /* 0x000fe20003f2e200 */
[----:B------:R-:W-:-:S08]  /*05e0*/  DADD R4, R4, R4 ;  /* 0x0000000004047229 */ /* 0x000fd00000000004 */
[----:B------:R-:W-:Y:S01]  /*05f0*/  FFMA R14, RZ, R11, R3 ;  /* 0x0000000bff0e7223 */ /* 0x000fe20000000003 */
[----:B0-----:R-:W-:-:S04]  /*0600*/  DMUL R12, R16, R16 ;  /* 0x00000010100c7228 */ /* 0x001fc80000000000 */
[----:B------:R-:W-:Y:S01]  /*0610*/  FSETP.GT.AND P0, PT, |R14|, 1.469367938527859385e-39, PT ;  /* 0x001000000e00780b */ /* 0x000fe20003f04200 */
[----:B--2---:R-:W-:-:S03]  /*0620*/  DADD R6, R4, -R6 ;  /* 0x0000000004067229 */ /* 0x004fc60000000806 */
[----:B------:R-:W-:-:S09]  /*0630*/  DMUL R4, R12, UR6 ;  /* 0x000000060c047c28 */ /* 0x000fd20008000000 */
[----:B------:R-:W-:Y:S05]  /*0640*/  @P0 BRA P1, `(.L_x_3) ;  /* 0x0000000000080947 */ /* 0x000fea0000800000 */
[----:B------:R-:W-:-:S07]  /*0650*/  MOV R14, 0x670 ;  /* 0x00000670000e7802 */ /* 0x000fce0000000f00 */
[----:B------:R-:W-:Y:S05]  /*0660*/  CALL.REL.NOINC `($__internal_0_$__cuda_sm20_div_rn_f64_full) ;  /* 0x0000000000607944 */ /* 0x000fea0003c00000 */
.L_x_3:
[----:B------:R-:W-:Y:S05]  /*0670*/  BSYNC.RECONVERGENT B1 ;  /* 0x0000000000017941 */ /* 0x000fea0003800200 */
.L_x_2:
[----:B------:R-:W0:Y:S01]  /*0680*/  LDC.64 R8, c[0x0][0x398] ;  /* 0x0000e600ff087b82 */ /* 0x000e220000000a00 */
[----:B------:R-:W1:Y:S01]  /*0690*/  LDCU.64 UR6, c[0x0][0x3b8] ;  /* 0x00007700ff0677ac */ /* 0x000e620008000a00 */
[----:B0-----:R-:W-:-:S06]  /*06a0*/  IMAD.WIDE R8, R0, 0x8, R8 ;  /* 0x0000000800087825 */ /* 0x001fcc00078e0208 */
[----:B------:R-:W2:Y:S01]  /*06b0*/  LDG.E.64 R8, desc[UR4][R8.64] ;  /* 0x0000000408087981 */ /* 0x000ea2000c1e1b00 */
[----:B-1----:R-:W0:Y:S01]  /*06c0*/  F2F.F32.F64 R10, UR6 ;  /* 0x00000006000a7d10 */ /* 0x002e220008301000 */
[----:B------:R-:W-:Y:S02]  /*06d0*/  IMAD.MOV.U32 R11, RZ, RZ, 0x3bbb989d ;  /* 0x3bbb989dff0b7424 */ /* 0x000fe400078e00ff */
[----:B------:R-:W-:Y:S02]  /*06e0*/  IMAD.MOV.U32 R12, RZ, RZ, 0x437c0000 ;  /* 0x437c0000ff0c7424 */ /* 0x000fe400078e00ff */
[----:B0-----:R-:W-:-:S04]  /*06f0*/  FFMA.SAT R11, R10, -R11, 0.5 ;  /* 0x3f0000000a0b7423 */ /* 0x001fc8000000280b */
[----:B------:R-:W-:-:S04]  /*0700*/  FFMA.RM R11, R11, R12, 12582913 ;  /* 0x4b4000010b0b7423 */ /* 0x000fc8000000400c */
[C---:B------:R-:W-:Y:S01]  /*0710*/  FADD R13, R11.reuse, -12583039 ;  /* 0xcb40007f0b0d7421 */ /* 0x040fe20000000000 */
[----:B------:R-:W-:-:S03]  /*0720*/  IMAD.SHL.U32 R11, R11, 0x800000, RZ ;  /* 0x008000000b0b7824 */ /* 0x000fc600078e00ff */
[----:B------:R-:W-:-:S04]  /*0730*/  FFMA R13, R10, -1.4426950216293334961, -R13 ;  /* 0xbfb8aa3b0a0d7823 */ /* 0x000fc8000000080d */
[----:B------:R-:W-:-:S04]  /*0740*/  FFMA R13, R10, -1.925963033500011079e-08, R13 ;  /* 0xb2a570600a0d7823 */ /* 0x000fc8000000000d */
[----:B------:R-:W0:Y:S02]  /*0750*/  MUFU.EX2 R10, R13 ;  /* 0x0000000d000a7308 */ /* 0x000e240000000800 */
[----:B0-----:R-:W-:-:S06]  /*0760*/  FMUL R10, R11, R10 ;  /* 0x0000000a0b0a7220 */ /* 0x001fcc0000400000 */
[----:B------:R-:W2:Y:S02]  /*0770*/  F2F.F64.F32 R10, R10 ;  /* 0x0000000a000a7310 */ /* 0x000ea40000201800 */
[----:B--2---:R-:W-:-:S08]  /*0780*/  DFMA R8, -R8, R10, R2 ;  /* 0x0000000a0808722b */ /* 0x004fd00000000102 */
[----:B------:R-:W-:-:S11]  /*0790*/  DFMA R4, R4, R8, R6 ;  /* 0x000000080404722b */ /* 0x000fd60000000006 */
.L_x_1:
[----:B-1----:R-:W-:Y:S05]  /*07a0*/  BSYNC.RECONVERGENT B0 ;  /* 0x0000000000007941 */ /* 0x002fea0003800200 */
.L_x_0:
[----:B------:R-:W0:Y:S02]  /*07b0*/  LDC.64 R2, c[0x0][0x380] ;  /* 0x0000e000ff027b82 */ /* 0x000e240000000a00 */
[----:B0-----:R-:W-:-:S05]  /*07c0*/  IMAD.WIDE R2, R0, 0x8, R2 ;  /* 0x0000000800027825 */ /* 0x001fca00078e0202 */
[----:B------:R-:W-:Y:S01]  /*07d0*/  STG.E.64 desc[UR4][R2.64], R4 ;  /* 0x0000000402007986 */ /* 0x000fe2000c101b04 */
[----:B------:R-:W-:Y:S05]  /*07e0*/  EXIT ;  /* 0x000000000000794d */ /* 0x000fea0003800000 */
        .weak           $__internal_0_$__cuda_sm20_div_rn_f64_full
        .type           $__internal_0_$__cuda_sm20_div_rn_f64_full,@function
        .size           $__internal_0_$__cuda_sm20_div_rn_f64_full,(.L_x_10 - $__internal_0_$__cuda_sm20_div_rn_f64_full)
$__internal_0_$__cuda_sm20_div_rn_f64_full:
[C---:B------:R-:W-:Y:S01]  /*07f0*/  FSETP.GEU.AND P0, PT, |R11|.reuse, 1.469367938527859385e-39, PT ;  /* 0x001000000b00780b */ /* 0x040fe20003f0e200 */
[----:B------:R-:W-:Y:S01]  /*0800*/  IMAD.MOV.U32 R12, RZ, RZ, 0x1 ;  /* 0x00000001ff0c7424 */ /* 0x000fe200078e00ff */
[----:B------:R-:W-:Y:S01]  /*0810*/  LOP3.LUT R2, R11, 0x800fffff, RZ, 0xc0, !PT ;  /* 0x800fffff0b027812 */ /* 0x000fe200078ec0ff */
[----:B------:R-:W-:Y:S01]  /*0820*/  BSSY.RECONVERGENT B2, `(.L_x_4) ;  /* 0x0000055000027945 */ /* 0x000fe20003800200 */
[C---:B------:R-:W-:Y:S02]  /*0830*/  FSETP.GEU.AND P2, PT, |R9|.reuse, 1.469367938527859385e-39, PT ;  /* 0x001000000900780b */ /* 0x040fe40003f4e200 */
[----:B------:R-:W-:Y:S01]  /*0840*/  LOP3.LUT R3, R2, 0x3ff00000, RZ, 0xfc, !PT ;  /* 0x3ff0000002037812 */ /* 0x000fe200078efcff */
[----:B------:R-:W-:Y:S01]  /*0850*/  IMAD.MOV.U32 R2, RZ, RZ, R10 ;  /* 0x000000ffff027224 */ /* 0x000fe200078e000a */
[----:B------:R-:W-:Y:S02]  /*0860*/  LOP3.LUT R15, R9, 0x7ff00000, RZ, 0xc0, !PT ;  /* 0x7ff00000090f7812 */ /* 0x000fe400078ec0ff */
[----:B------:R-:W-:-:S03]  /*0870*/  LOP3.LUT R22, R11, 0x7ff00000, RZ, 0xc0, !PT ;  /* 0x7ff000000b167812 */ /* 0x000fc600078ec0ff */
[----:B------:R-:W-:Y:S01]  /*0880*/  @!P0 DMUL R2, R10, 8.98846567431157953865e+307 ;  /* 0x7fe000000a028828 */ /* 0x000fe20000000000 */
[----:B------:R-:W-:-:S03]  /*0890*/  ISETP.GE.U32.AND P1, PT, R15, R22, PT ;  /* 0x000000160f00720c */ /* 0x000fc60003f26070 */
[----:B------:R-:W-:Y:S01]  /*08a0*/  @!P2 LOP3.LUT R20, R11, 0x7ff00000, RZ, 0xc0, !PT ;  /* 0x7ff000000b14a812 */ /* 0x000fe200078ec0ff */
[----:B------:R-:W-:Y:S01]  /*08b0*/  @!P2 IMAD.MOV.U32 R24, RZ, RZ, RZ ;  /* 0x000000ffff18a224 */ /* 0x000fe200078e00ff */
[----:B------:R-:W0:Y:S02]  /*08c0*/  MUFU.RCP64H R13, R3 ;  /* 0x00000003000d7308 */ /* 0x000e240000001800 */
[----:B------:R-:W-:Y:S01]  /*08d0*/  @!P2 ISETP.GE.U32.AND P3, PT, R15, R20, PT ;  /* 0x000000140f00a20c */ /* 0x000fe20003f66070 */
[----:B0-----:R-:W-:-:S08]  /*08e0*/  DFMA R16, R12, -R2, 1 ;  /* 0x3ff000000c10742b */ /* 0x001fd00000000802 */
[----:B------:R-:W-:Y:S01]  /*08f0*/  DFMA R18, R16, R16, R16 ;  /* 0x000000101012722b */ /* 0x000fe20000000010 */
[----:B------:R-:W-:-:S04]  /*0900*/  MOV R16, 0x1ca00000 ;  /* 0x1ca0000000107802 */ /* 0x000fc80000000f00 */
[----:B------:R-:W-:-:S03]  /*0910*/  @!P2 SEL R17, R16, 0x63400000, !P3 ;  /* 0x634000001011a807 */ /* 0x000fc60005800000 */
[----:B------:R-:W-:Y:S01]  /*0920*/  DFMA R18, R12, R18, R12 ;  /* 0x000000120c12722b */ /* 0x000fe2000000000c */
[----:B------:R-:W-:Y:S01]  /*0930*/  SEL R13, R16, 0x63400000, !P1 ;  /* 0x63400000100d7807 */ /* 0x000fe20004800000 */
[----:B------:R-:W-:Y:S01]  /*0940*/  IMAD.MOV.U32 R12, RZ, RZ, R8 ;  /* 0x000000ffff0c7224 */ /* 0x000fe200078e0008 */
[--C-:B------:R-:W-:Y:S02]  /*0950*/  @!P2 LOP3.LUT R17, R17, 0x80000000, R9.reuse, 0xf8, !PT ;  /* 0x800000001111a812 */ /* 0x100fe400078ef809 */
[----:B------:R-:W-:Y:S02]  /*0960*/  LOP3.LUT R13, R13, 0x800fffff, R9, 0xf8, !PT ;  /* 0x800fffff0d0d7812 */ /* 0x000fe400078ef809 */
[----:B------:R-:W-:Y:S01]  /*0970*/  @!P2 LOP3.LUT R25, R17, 0x100000, RZ, 0xfc, !PT ;  /* 0x001000001119a812 */ /* 0x000fe200078efcff */
[----:B------:R-:W-:-:S05]  /*0980*/  DFMA R20, R18, -R2, 1 ;  /* 0x3ff000001214742b */ /* 0x000fca0000000802 */
[----:B------:R-:W-:Y:S01]  /*0990*/  @!P2 DFMA R12, R12, 2, -R24 ;  /* 0x400000000c0ca82b */ /* 0x000fe20000000818 */
[----:B------:R-:W-:Y:S02]  /*09a0*/  IMAD.MOV.U32 R24, RZ, RZ, R15 ;  /* 0x000000ffff187224 */ /* 0x000fe400078e000f */
[----:B------:R-:W-:Y:S01]  /*09b0*/  DFMA R18, R18, R20, R18 ;  /* 0x000000141212722b */ /* 0x000fe20000000012 */
[----:B------:R-:W-:Y:S01]  /*09c0*/  IMAD.MOV.U32 R25, RZ, RZ, R22 ;  /* 0x000000ffff197224 */ /* 0x000fe200078e0016 */
[----:B------:R-:W-:-:S05]  /*09d0*/  @!P0 LOP3.LUT R25, R3, 0x7ff00000, RZ, 0xc0, !PT ;  /* 0x7ff0000003198812 */ /* 0x000fca00078ec0ff */
[----:B------:R-:W-:Y:S01]  /*09e0*/  @!P2 LOP3.LUT R24, R13, 0x7ff00000, RZ, 0xc0, !PT ;  /* 0x7ff000000d18a812 */ /* 0x000fe200078ec0ff */
[----:B------:R-:W-:-:S04]  /*09f0*/  DMUL R20, R18, R12 ;  /* 0x0000000c12147228 */ /* 0x000fc80000000000 */
[----:B------:R-:W-:-:S04]  /*0a00*/  VIADD R17, R24, 0xffffffff ;  /* 0xffffffff18117836 */ /* 0x000fc80000000000 */
[----:B------:R-:W-:Y:S01]  /*0a10*/  DFMA R22, R20, -R2, R12 ;  /* 0x800000021416722b */ /* 0x000fe2000000000c */
[----:B------:R-:W-:Y:S01]  /*0a20*/  ISETP.GT.U32.AND P0, PT, R17, 0x7feffffe, PT ;  /* 0x7feffffe1100780c */ /* 0x000fe20003f04070 */
[----:B------:R-:W-:-:S05]  /*0a30*/  VIADD R17, R25, 0xffffffff ;  /* 0xffffffff19117836 */ /* 0x000fca0000000000 */
[----:B------:R-:W-:Y:S01]  /*0a40*/  ISETP.GT.U32.OR P0, PT, R17, 0x7feffffe, P0 ;  /* 0x7feffffe1100780c */ /* 0x000fe20000704470 */
[----:B------:R-:W-:-:S12]  /*0a50*/  DFMA R18, R18, R22, R20 ;  /* 0x000000161212722b */ /* 0x000fd80000000014 */
[----:B------:R-:W-:Y:S05]  /*0a60*/  @P0 BRA `(.L_x_5) ;  /* 0x00000000006c0947 */ /* 0x000fea0003800000 */
[----:B------:R-:W-:-:S04]  /*0a70*/  LOP3.LUT R20, R11, 0x7ff00000, RZ, 0xc0, !PT ;  /* 0x7ff000000b147812 */ /* 0x000fc800078ec0ff */
[CC--:B------:R-:W-:Y:S02]  /*0a80*/  VIADDMNMX R8, R15.reuse, -R20.reuse, 0xb9600000, !PT ;  /* 0xb96000000f087446 */ /* 0x0c0fe40007800914 */
[----:B------:R-:W-:Y:S01]  /*0a90*/  ISETP.GE.U32.AND P0, PT, R15, R20, PT ;  /* 0x000000140f00720c */ /* 0x000fe20003f06070 */
[----:B------:R-:W-:Y:S01]  /*0aa0*/  IMAD.MOV.U32 R20, RZ, RZ, RZ ;  /* 0x000000ffff147224 */ /* 0x000fe200078e00ff */
[----:B------:R-:W-:Y:S02]  /*0ab0*/  VIMNMX R8, PT, PT, R8, 0x46a00000, PT ;  /* 0x46a0000008087848 */ /* 0x000fe40003fe0100 */
[----:B------:R-:W-:-:S05]  /*0ac0*/  SEL R9, R16, 0x63400000, !P0 ;  /* 0x6340000010097807 */ /* 0x000fca0004000000 */
[----:B------:R-:W-:-:S05]  /*0ad0*/  IMAD.IADD R8, R8, 0x1, -R9 ;  /* 0x0000000108087824 */ /* 0x000fca00078e0a09 */
[----:B------:R-:W-:-:S06]  /*0ae0*/  IADD3 R21, PT, PT, R8, 0x7fe00000, RZ ;  /* 0x7fe0000008157810 */ /* 0x000fcc0007ffe0ff */
[----:B------:R-:W-:-:S10]  /*0af0*/  DMUL R16, R18, R20 ;  /* 0x0000001412107228 */ /* 0x000fd40000000000 */
[----:B------:R-:W-:-:S13]  /*0b00*/  FSETP.GTU.AND P0, PT, |R17|, 1.469367938527859385e-39, PT ;  /* 0x001000001100780b */ /* 0x000fda0003f0c200 */
[----:B------:R-:W-:Y:S05]  /*0b10*/  @P0 BRA `(.L_x_6) ;  /* 0x0000000000940947 */ /* 0x000fea0003800000 */
[----:B------:R-:W-:Y:S01]  /*0b20*/  DFMA R2, R18, -R2, R12 ;  /* 0x800000021202722b */ /* 0x000fe2000000000c */
[----:B------:R-:W-:-:S09]  /*0b30*/  IMAD.MOV.U32 R20, RZ, RZ, RZ ;  /* 0x000000ffff147224 */ /* 0x000fd200078e00ff */
[C---:B------:R-:W-:Y:S02]  /*0b40*/  FSETP.NEU.AND P0, PT, R3.reuse, RZ, PT ;  /* 0x000000ff0300720b */ /* 0x040fe40003f0d000 */
[----:B------:R-:W-:-:S04]  /*0b50*/  LOP3.LUT R11, R3, 0x80000000, R11, 0x48, !PT ;  /* 0x80000000030b7812 */ /* 0x000fc800078e480b */
[----:B------:R-:W-:-:S07]  /*0b60*/  LOP3.LUT R21, R11, R21, RZ, 0xfc, !PT ;  /* 0x000000150b157212 */ /* 0x000fce00078efcff */
[----:B------:R-:W-:Y:S05]  /*0b70*/  @!P0 BRA `(.L_x_6) ;  /* 0x00000000007c8947 */ /* 0x000fea0003800000 */
[----:B------:R-:W-:Y:S02]  /*0b80*/  IMAD.MOV R3, RZ, RZ, -R8 ;  /* 0x000000ffff037224 */ /* 0x000fe400078e0a08 */
[----:B------:R-:W-:-:S06]  /*0b90*/  IMAD.MOV.U32 R2, RZ, RZ, RZ ;  /* 0x000000ffff027224 */ /* 0x000fcc00078e00ff */
[----:B------:R-:W-:Y:S02]  /*0ba0*/  DFMA R2, R16, -R2, R18 ;  /* 0x800000021002722b */ /* 0x000fe40000000012 */
[----:B------:R-:W-:-:S04]  /*0bb0*/  DMUL.RP R18, R18, R20 ;  /* 0x0000001412127228 */ /* 0x000fc80000008000 */
[----:B------:R-:W-:-:S04]  /*0bc0*/  IADD3 R2, PT, PT, -R8, -0x43300000, RZ ;  /* 0xbcd0000008027810 */ /* 0x000fc80007ffe1ff */
[----:B------:R-:W-:Y:S02]  /*0bd0*/  FSETP.NEU.AND P0, PT, |R3|, R2, PT ;  /* 0x000000020300720b */ /* 0x000fe40003f0d200 */
[----:B------:R-:W-:Y:S02]  /*0be0*/  LOP3.LUT R11, R19, R11, RZ, 0x3c, !PT ;  /* 0x0000000b130b7212 */ /* 0x000fe400078e3cff */
[----:B------:R-:W-:Y:S02]  /*0bf0*/  FSEL R16, R18, R16, !P0 ;  /* 0x0000001012107208 */ /* 0x000fe40004000000 */
[----:B------:R-:W-:Y:S01]  /*0c00*/  FSEL R17, R11, R17, !P0 ;  /* 0x000000110b117208 */ /* 0x000fe20004000000 */
[----:B------:R-:W-:Y:S06]  /*0c10*/  BRA `(.L_x_6) ;  /* 0x0000000000547947 */ /* 0x000fec0003800000 */
.L_x_5:
[----:B------:R-:W-:-:S14]  /*0c20*/  DSETP.NAN.AND P0, PT, R8, R8, PT ;  /* 0x000000080800722a */ /* 0x000fdc0003f08000 */
[----:B------:R-:W-:Y:S05]  /*0c30*/  @P0 BRA `(.L_x_7) ;  /* 0x0000000000440947 */ /* 0x000fea0003800000 */
[----:B------:R-:W-:-:S14]  /*0c40*/  DSETP.NAN.AND P0, PT, R10, R10, PT ;  /* 0x0000000a0a00722a */ /* 0x000fdc0003f08000 */
[----:B------:R-:W-:Y:S05]  /*0c50*/  @P0 BRA `(.L_x_8) ;  /* 0x0000000000300947 */ /* 0x000fea0003800000 */
[----:B------:R-:W-:Y:S01]  /*0c60*/  ISETP.NE.AND P0, PT, R24, R25, PT ;  /* 0x000000191800720c */ /* 0x000fe20003f05270 */
[----:B------:R-:W-:Y:S02]  /*0c70*/  IMAD.MOV.U32 R16, RZ, RZ, 0x0 ;  /* 0x00000000ff107424 */ /* 0x000fe400078e00ff */
[----:B------:R-:W-:-:S10]  /*0c80*/  IMAD.MOV.U32 R17, RZ, RZ, -0x80000 ;  /* 0xfff80000ff117424 */ /* 0x000fd400078e00ff */
[----:B------:R-:W-:Y:S05]  /*0c90*/  @!P0 BRA `(.L_x_6) ;  /* 0x0000000000348947 */ /* 0x000fea0003800000 */
[----:B------:R-:W-:Y:S02]  /*0ca0*/  ISETP.NE.AND P0, PT, R24, 0x7ff00000, PT ;  /* 0x7ff000001800780c */ /* 0x000fe40003f05270 */
[----:B------:R-:W-:Y:S02]  /*0cb0*/  LOP3.LUT R17, R9, 0x80000000, R11, 0x48, !PT ;  /* 0x8000000009117812 */ /* 0x000fe400078e480b */
[----:B------:R-:W-:-:S13]  /*0cc0*/  ISETP.EQ.OR P0, PT, R25, RZ, !P0 ;  /* 0x000000ff1900720c */ /* 0x000fda0004702670 */
[----:B------:R-:W-:Y:S01]  /*0cd0*/  @P0 LOP3.LUT R2, R17, 0x7ff00000, RZ, 0xfc, !PT ;  /* 0x7ff0000011020812 */ /* 0x000fe200078efcff */
[----:B------:R-:W-:Y:S01]  /*0ce0*/  @!P0 IMAD.MOV.U32 R16, RZ, RZ, RZ ;  /* 0x000000ffff108224 */ /* 0x000fe200078e00ff */
[----:B------:R-:W-:-:S03]  /*0cf0*/  @P0 MOV R16, RZ ;  /* 0x000000ff00100202 */ /* 0x000fc60000000f00 */
[----:B------:R-:W-:Y:S01]  /*0d00*/  @P0 IMAD.MOV.U32 R17, RZ, RZ, R2 ;  /* 0x000000ffff110224 */ /* 0x000fe200078e0002 */
[----:B------:R-:W-:Y:S06]  /*0d10*/  BRA `(.L_x_6) ;  /* 0x0000000000147947 */ /* 0x000fec0003800000 */
.L_x_8:
[----:B------:R-:W-:Y:S01]  /*0d20*/  LOP3.LUT R17, R11, 0x80000, RZ, 0xfc, !PT ;  /* 0x000800000b117812 */ /* 0x000fe200078efcff */
[----:B------:R-:W-:Y:S01]  /*0d30*/  IMAD.MOV.U32 R16, RZ, RZ, R10 ;  /* 0x000000ffff107224 */ /* 0x000fe200078e000a */
[----:B------:R-:W-:Y:S06]  /*0d40*/  BRA `(.L_x_6) ;  /* 0x0000000000087947 */ /* 0x000fec0003800000 */
.L_x_7:
[----:B------:R-:W-:Y:S01]  /*0d50*/  LOP3.LUT R17, R9, 0x80000, RZ, 0xfc, !PT ;  /* 0x0008000009117812 */ /* 0x000fe200078efcff */
[----:B------:R-:W-:-:S07]  /*0d60*/  IMAD.MOV.U32 R16, RZ, RZ, R8 ;  /* 0x000000ffff107224 */ /* 0x000fce00078e0008 */
.L_x_6:
[----:B------:R-:W-:Y:S05]  /*0d70*/  BSYNC.RECONVERGENT B2 ;  /* 0x0000000000027941 */ /* 0x000fea0003800200 */
.L_x_4:
[----:B------:R-:W-:Y:S02]  /*0d80*/  IMAD.MOV.U32 R15, RZ, RZ, 0x0 ;  /* 0x00000000ff0f7424 */ /* 0x000fe400078e00ff */
[----:B------:R-:W-:Y:S02]  /*0d90*/  IMAD.MOV.U32 R2, RZ, RZ, R16 ;  /* 0x000000ffff027224 */ /* 0x000fe400078e0010 */
[----:B------:R-:W-:Y:S01]  /*0da0*/  IMAD.MOV.U32 R3, RZ, RZ, R17 ;  /* 0x000000ffff037224 */ /* 0x000fe200078e0011 */
[----:B------:R-:W-:Y:S06]  /*0db0*/  RET.REL.NODEC R14 `(_Z10evolve_gpuPdS_S_S_iddd) ;  /* 0xfffffff00e907950 */ /* 0x000fec0003c3ffff */
.L_x_9:
[----:B------:R-:W-:-:S00]  /*0dc0*/  BRA `(.L_x_9) ;  /* 0xfffffffc00fc7947 */ /* 0x000fc0000383ffff */
[----:B------:R-:W-:-:S00]  /*0dd0*/  NOP ;  /* 0x0000000000007918 */ /* 0x000fc00000000000 */
        /* <DEDUP_REMOVED lines=10> */
.L_x_10:


//--------------------- .nv.shared._Z10evolve_gpuPdS_S_S_iddd --------------------------
	.section	.nv.shared._Z10evolve_gpuPdS_S_S_iddd,"aw",@nobits
	.sectionflags	@""
	.align	4
.nv.shared._Z10evolve_gpuPdS_S_S_iddd:
	.zero		1032


//--------------------- .nv.shared.reserved.0     --------------------------
	.section	.nv.shared.reserved.0,"aw",@nobits
	.weak		__nv_reservedSMEM_offset_0_alias
	.size		__nv_reservedSMEM_offset_0_alias, 0, 64
	.other		__nv_reservedSMEM_offset_0_alias,@"STO_CUDA_RESERVED_SHARED STV_DEFAULT"
__nv_reservedSMEM_offset_0_alias:
	.zero		0
	.zero		64


//--------------------- .nv.constant0._Z10evolve_gpuPdS_S_S_iddd --------------------------
	.section	.nv.constant0._Z10evolve_gpuPdS_S_S_iddd,"a",@progbits
	.sectionflags	@""
	.align	4
.nv.constant0._Z10evolve_gpuPdS_S_S_iddd:
	.zero		960


//--------------------- SYMBOLS --------------------------

	.type		.nv.reservedSmem.offset0,@object
	.size		.nv.reservedSmem.offset0,0x4
	.type		.nv.reservedSmem.cap,@object
	.size		.nv.reservedSmem.cap,0x4
